//
// Generated by NVIDIA NVVM Compiler
//
// Compiler Build ID: CL-36424714
// Cuda compilation tools, release 13.0, V13.0.88
// Based on NVVM 20.0.0
//

.version 9.0
.target sm_100
.address_size 64

	// .globl	_Z17sgemm_coaliescingILj32EEvPKfS1_Pfiiiff

.visible .entry _Z17sgemm_coaliescingILj32EEvPKfS1_Pfiiiff(
	.param .u64 .ptr .align 1 _Z17sgemm_coaliescingILj32EEvPKfS1_Pfiiiff_param_0,
	.param .u64 .ptr .align 1 _Z17sgemm_coaliescingILj32EEvPKfS1_Pfiiiff_param_1,
	.param .u64 .ptr .align 1 _Z17sgemm_coaliescingILj32EEvPKfS1_Pfiiiff_param_2,
	.param .u32 _Z17sgemm_coaliescingILj32EEvPKfS1_Pfiiiff_param_3,
	.param .u32 _Z17sgemm_coaliescingILj32EEvPKfS1_Pfiiiff_param_4,
	.param .u32 _Z17sgemm_coaliescingILj32EEvPKfS1_Pfiiiff_param_5,
	.param .f32 _Z17sgemm_coaliescingILj32EEvPKfS1_Pfiiiff_param_6,
	.param .f32 _Z17sgemm_coaliescingILj32EEvPKfS1_Pfiiiff_param_7
)
{
	.reg .pred 	%p<13>;
	.reg .b32 	%r<41>;
	.reg .b32 	%f<73>;
	.reg .b64 	%rd<53>;

	ld.param.u64 	%rd7, [_Z17sgemm_coaliescingILj32EEvPKfS1_Pfiiiff_param_0];
	ld.param.u64 	%rd8, [_Z17sgemm_coaliescingILj32EEvPKfS1_Pfiiiff_param_1];
	ld.param.u64 	%rd6, [_Z17sgemm_coaliescingILj32EEvPKfS1_Pfiiiff_param_2];
	ld.param.u32 	%r20, [_Z17sgemm_coaliescingILj32EEvPKfS1_Pfiiiff_param_3];
	ld.param.u32 	%r18, [_Z17sgemm_coaliescingILj32EEvPKfS1_Pfiiiff_param_4];
	ld.param.u32 	%r19, [_Z17sgemm_coaliescingILj32EEvPKfS1_Pfiiiff_param_5];
	ld.param.f32 	%f13, [_Z17sgemm_coaliescingILj32EEvPKfS1_Pfiiiff_param_6];
	ld.param.f32 	%f14, [_Z17sgemm_coaliescingILj32EEvPKfS1_Pfiiiff_param_7];
	cvta.to.global.u64 	%rd1, %rd8;
	cvta.to.global.u64 	%rd2, %rd7;
	mov.u32 	%r21, %ctaid.y;
	shl.b32 	%r22, %r21, 5;
	mov.u32 	%r23, %tid.y;
	add.s32 	%r1, %r22, %r23;
	mov.u32 	%r24, %ctaid.x;
	shl.b32 	%r25, %r24, 5;
	mov.u32 	%r26, %tid.x;
	add.s32 	%r2, %r25, %r26;
	setp.ge.s32 	%p1, %r1, %r20;
	setp.ge.s32 	%p2, %r2, %r18;
	or.pred  	%p3, %p1, %p2;
	@%p3 bra 	$L__BB0_14;
	setp.lt.s32 	%p4, %r19, 1;
	mov.f32 	%f72, 0f00000000;
	@%p4 bra 	$L__BB0_13;
	mul.lo.s32 	%r3, %r19, %r1;
	and.b32  	%r4, %r19, 7;
	setp.lt.u32 	%p5, %r19, 8;
	mov.f32 	%f72, 0f00000000;
	mov.b32 	%r39, 0;
	@%p5 bra 	$L__BB0_5;
	and.b32  	%r39, %r19, 2147483640;
	neg.s32 	%r37, %r39;
	shl.b32 	%r7, %r18, 3;
	mul.wide.u32 	%rd9, %r3, 4;
	add.s64 	%rd10, %rd9, %rd2;
	add.s64 	%rd52, %rd10, 16;
	mov.f32 	%f72, 0f00000000;
	mul.wide.s32 	%rd13, %r18, 4;
	mov.u32 	%r36, %r2;
$L__BB0_4:
	.pragma "nounroll";
	ld.global.f32 	%f19, [%rd52+-16];
	mul.wide.s32 	%rd11, %r36, 4;
	add.s64 	%rd12, %rd1, %rd11;
	ld.global.f32 	%f20, [%rd12];
	fma.rn.f32 	%f21, %f19, %f20, %f72;
	ld.global.f32 	%f22, [%rd52+-12];
	add.s64 	%rd14, %rd12, %rd13;
	ld.global.f32 	%f23, [%rd14];
	fma.rn.f32 	%f24, %f22, %f23, %f21;
	ld.global.f32 	%f25, [%rd52+-8];
	add.s64 	%rd15, %rd14, %rd13;
	ld.global.f32 	%f26, [%rd15];
	fma.rn.f32 	%f27, %f25, %f26, %f24;
	ld.global.f32 	%f28, [%rd52+-4];
	add.s64 	%rd16, %rd15, %rd13;
	ld.global.f32 	%f29, [%rd16];
	fma.rn.f32 	%f30, %f28, %f29, %f27;
	ld.global.f32 	%f31, [%rd52];
	add.s64 	%rd17, %rd16, %rd13;
	ld.global.f32 	%f32, [%rd17];
	fma.rn.f32 	%f33, %f31, %f32, %f30;
	ld.global.f32 	%f34, [%rd52+4];
	add.s64 	%rd18, %rd17, %rd13;
	ld.global.f32 	%f35, [%rd18];
	fma.rn.f32 	%f36, %f34, %f35, %f33;
	ld.global.f32 	%f37, [%rd52+8];
	add.s64 	%rd19, %rd18, %rd13;
	ld.global.f32 	%f38, [%rd19];
	fma.rn.f32 	%f39, %f37, %f38, %f36;
	ld.global.f32 	%f40, [%rd52+12];
	add.s64 	%rd20, %rd19, %rd13;
	ld.global.f32 	%f41, [%rd20];
	fma.rn.f32 	%f72, %f40, %f41, %f39;
	add.s32 	%r37, %r37, 8;
	add.s32 	%r36, %r36, %r7;
	add.s64 	%rd52, %rd52, 32;
	setp.ne.s32 	%p6, %r37, 0;
	@%p6 bra 	$L__BB0_4;
$L__BB0_5:
	setp.eq.s32 	%p7, %r4, 0;
	@%p7 bra 	$L__BB0_13;
	and.b32  	%r13, %r19, 3;
	setp.lt.u32 	%p8, %r4, 4;
	@%p8 bra 	$L__BB0_8;
	add.s32 	%r28, %r39, %r3;
	mul.wide.u32 	%rd21, %r28, 4;
	add.s64 	%rd22, %rd2, %rd21;
	ld.global.f32 	%f43, [%rd22];
	mad.lo.s32 	%r29, %r39, %r18, %r2;
	mul.wide.s32 	%rd23, %r29, 4;
	add.s64 	%rd24, %rd1, %rd23;
	ld.global.f32 	%f44, [%rd24];
	fma.rn.f32 	%f45, %f43, %f44, %f72;
	cvt.u64.u32 	%rd25, %r3;
	cvt.u64.u32 	%rd26, %r39;
	add.s64 	%rd27, %rd26, %rd25;
	shl.b64 	%rd28, %rd27, 2;
	add.s64 	%rd29, %rd2, %rd28;
	ld.global.f32 	%f46, [%rd29+4];
	mul.wide.s32 	%rd30, %r18, 4;
	add.s64 	%rd31, %rd24, %rd30;
	ld.global.f32 	%f47, [%rd31];
	fma.rn.f32 	%f48, %f46, %f47, %f45;
	ld.global.f32 	%f49, [%rd29+8];
	add.s64 	%rd32, %rd31, %rd30;
	ld.global.f32 	%f50, [%rd32];
	fma.rn.f32 	%f51, %f49, %f50, %f48;
	ld.global.f32 	%f52, [%rd29+12];
	add.s64 	%rd33, %rd32, %rd30;
	ld.global.f32 	%f53, [%rd33];
	fma.rn.f32 	%f72, %f52, %f53, %f51;
	add.s32 	%r39, %r39, 4;
$L__BB0_8:
	setp.eq.s32 	%p9, %r13, 0;
	@%p9 bra 	$L__BB0_13;
	setp.eq.s32 	%p10, %r13, 1;
	@%p10 bra 	$L__BB0_11;
	add.s32 	%r30, %r39, %r3;
	mul.wide.u32 	%rd34, %r30, 4;
	add.s64 	%rd35, %rd2, %rd34;
	ld.global.f32 	%f55, [%rd35];
	mad.lo.s32 	%r31, %r39, %r18, %r2;
	mul.wide.s32 	%rd36, %r31, 4;
	add.s64 	%rd37, %rd1, %rd36;
	ld.global.f32 	%f56, [%rd37];
	fma.rn.f32 	%f57, %f55, %f56, %f72;
	cvt.u64.u32 	%rd38, %r3;
	cvt.u64.u32 	%rd39, %r39;
	add.s64 	%rd40, %rd39, %rd38;
	shl.b64 	%rd41, %rd40, 2;
	add.s64 	%rd42, %rd2, %rd41;
	ld.global.f32 	%f58, [%rd42+4];
	mul.wide.s32 	%rd43, %r18, 4;
	add.s64 	%rd44, %rd37, %rd43;
	ld.global.f32 	%f59, [%rd44];
	fma.rn.f32 	%f72, %f58, %f59, %f57;
	add.s32 	%r39, %r39, 2;
$L__BB0_11:
	and.b32  	%r32, %r19, 1;
	setp.eq.b32 	%p11, %r32, 1;
	not.pred 	%p12, %p11;
	@%p12 bra 	$L__BB0_13;
	add.s32 	%r33, %r39, %r3;
	mul.wide.u32 	%rd45, %r33, 4;
	add.s64 	%rd46, %rd2, %rd45;
	ld.global.f32 	%f60, [%rd46];
	mad.lo.s32 	%r34, %r39, %r18, %r2;
	mul.wide.s32 	%rd47, %r34, 4;
	add.s64 	%rd48, %rd1, %rd47;
	ld.global.f32 	%f61, [%rd48];
	fma.rn.f32 	%f72, %f60, %f61, %f72;
$L__BB0_13:
	mad.lo.s32 	%r35, %r18, %r1, %r2;
	cvta.to.global.u64 	%rd49, %rd6;
	mul.wide.s32 	%rd50, %r35, 4;
	add.s64 	%rd51, %rd49, %rd50;
	ld.global.f32 	%f62, [%rd51];
	mul.f32 	%f63, %f14, %f62;
	fma.rn.f32 	%f64, %f13, %f72, %f63;
	st.global.f32 	[%rd51], %f64;
$L__BB0_14:
	ret;

}


// ===== COMPILED SASS (sm_100) =====

	.target	sm_100

	.elftype	@"ET_EXEC"


//--------------------- .note.nv.tkinfo           --------------------------
	.section	.note.nv.tkinfo,"",@"SHT_NOTE"
	.sectionflags	@"SHF_NOTE_NV_TKINFO"
	.tkinfo
        /*0018*/ 	.word	0x00000002
        /*0030*/ 	.string	""
        /*0030*/ 	.string	"ptxas"
        /*0030*/ 	.string	"Cuda compilation tools, release 13.0, V13.0.88"
        /*0030*/ 	.string	"Build cuda_13.0.r13.0/compiler.36424714_0"
        /*0030*/ 	.string	"-arch sm_100 -m 64 "



//--------------------- .note.nv.cuinfo           --------------------------
	.section	.note.nv.cuinfo,"",@"SHT_NOTE"
	.sectionflags	@"SHF_NOTE_NV_CUINFO"
        /*0018*/ 	.short	0x0002
        /*001a*/ 	.short	0x0064
        /*001c*/ 	.short	0x0082
	.zero		2


//--------------------- .nv.info                  --------------------------
	.section	.nv.info,"",@"SHT_CUDA_INFO"
	.align	4


	//----- nvinfo : EIATTR_REGCOUNT
	.align		4
        /*0000*/ 	.byte	0x04, 0x2f
        /*0002*/ 	.short	(.L_1 - .L_0)
	.align		4
.L_0:
        /*0004*/ 	.word	index@(_Z17sgemm_coaliescingILj32EEvPKfS1_Pfiiiff)
        /*0008*/ 	.word	0x00000020


	//----- nvinfo : EIATTR_FRAME_SIZE
	.align		4
.L_1:
        /*000c*/ 	.byte	0x04, 0x11
        /*000e*/ 	.short	(.L_3 - .L_2)
	.align		4
.L_2:
        /*0010*/ 	.word	index@(_Z17sgemm_coaliescingILj32EEvPKfS1_Pfiiiff)
        /*0014*/ 	.word	0x00000000


	//----- nvinfo : EIATTR_MIN_STACK_SIZE
	.align		4
.L_3:
        /*0018*/ 	.byte	0x04, 0x12
        /*001a*/ 	.short	(.L_5 - .L_4)
	.align		4
.L_4:
        /*001c*/ 	.word	index@(_Z17sgemm_coaliescingILj32EEvPKfS1_Pfiiiff)
        /*0020*/ 	.word	0x00000000
.L_5:


//--------------------- .nv.compat                --------------------------
	.section	.nv.compat,"",@"SHT_CUDA_COMPAT_INFO"
	.align	4
        /*0000*/ 	.byte	0x02, 0x09, 0x00, 0x00, 0x02, 0x02, 0x01, 0x00, 0x02, 0x05, 0x05, 0x00, 0x03, 0x07, 0x01, 0x01
        /*0010*/ 	.byte	0x02, 0x03, 0x00, 0x00, 0x02, 0x06, 0x01, 0x00, 0x04, 0x0b, 0x08, 0x00, 0x09, 0x00, 0x00, 0x00
        /*0020*/ 	.byte	0x00, 0x00, 0x00, 0x00


//--------------------- .nv.info._Z17sgemm_coaliescingILj32EEvPKfS1_Pfiiiff --------------------------
	.section	.nv.info._Z17sgemm_coaliescingILj32EEvPKfS1_Pfiiiff,"",@"SHT_CUDA_INFO"
	.sectionflags	@""
	.align	4


	//----- nvinfo : EIATTR_CUDA_API_VERSION
	.align		4
        /*0000*/ 	.byte	0x04, 0x37
        /*0002*/ 	.short	(.L_7 - .L_6)
.L_6:
        /*0004*/ 	.word	0x00000082


	//----- nvinfo : EIATTR_KPARAM_INFO
	.align		4
.L_7:
        /*0008*/ 	.byte	0x04, 0x17
        /*000a*/ 	.short	(.L_9 - .L_8)
.L_8:
        /*000c*/ 	.word	0x00000000
        /*0010*/ 	.short	0x0007
        /*0012*/ 	.short	0x0028
        /*0014*/ 	.byte	0x00, 0xf0, 0x11, 0x00


	//----- nvinfo : EIATTR_KPARAM_INFO
	.align		4
.L_9:
        /*0018*/ 	.byte	0x04, 0x17
        /*001a*/ 	.short	(.L_11 - .L_10)
.L_10:
        /*001c*/ 	.word	0x00000000
        /*0020*/ 	.short	0x0006
        /*0022*/ 	.short	0x0024
        /*0024*/ 	.byte	0x00, 0xf0, 0x11, 0x00


	//----- nvinfo : EIATTR_KPARAM_INFO
	.align		4
.L_11:
        /*0028*/ 	.byte	0x04, 0x17
        /*002a*/ 	.short	(.L_13 - .L_12)
.L_12:
        /*002c*/ 	.word	0x00000000
        /*0030*/ 	.short	0x0005
        /*0032*/ 	.short	0x0020
        /*0034*/ 	.byte	0x00, 0xf0, 0x11, 0x00


	//----- nvinfo : EIATTR_KPARAM_INFO
	.align		4
.L_13:
        /*0038*/ 	.byte	0x04, 0x17
        /*003a*/ 	.short	(.L_15 - .L_14)
.L_14:
        /*003c*/ 	.word	0x00000000
        /*0040*/ 	.short	0x0004
        /*0042*/ 	.short	0x001c
        /*0044*/ 	.byte	0x00, 0xf0, 0x11, 0x00


	//----- nvinfo : EIATTR_KPARAM_INFO
	.align		4
.L_15:
        /*0048*/ 	.byte	0x04, 0x17
        /*004a*/ 	.short	(.L_17 - .L_16)
.L_16:
        /*004c*/ 	.word	0x00000000
        /*0050*/ 	.short	0x0003
        /*0052*/ 	.short	0x0018
        /*0054*/ 	.byte	0x00, 0xf0, 0x11, 0x00


	//----- nvinfo : EIATTR_KPARAM_INFO
	.align		4
.L_17:
        /*0058*/ 	.byte	0x04, 0x17
        /*005a*/ 	.short	(.L_19 - .L_18)
.L_18:
        /*005c*/ 	.word	0x00000000
        /*0060*/ 	.short	0x0002
        /*0062*/ 	.short	0x0010
        /*0064*/ 	.byte	0x00, 0xf5, 0x21, 0x00


	//----- nvinfo : EIATTR_KPARAM_INFO
	.align		4
.L_19:
        /*0068*/ 	.byte	0x04, 0x17
        /*006a*/ 	.short	(.L_21 - .L_20)
.L_20:
        /*006c*/ 	.word	0x00000000
        /*0070*/ 	.short	0x0001
        /*0072*/ 	.short	0x0008
        /*0074*/ 	.byte	0x00, 0xf5, 0x21, 0x00


	//----- nvinfo : EIATTR_KPARAM_INFO
	.align		4
.L_21:
        /*0078*/ 	.byte	0x04, 0x17
        /*007a*/ 	.short	(.L_23 - .L_22)
.L_22:
        /*007c*/ 	.word	0x00000000
        /*0080*/ 	.short	0x0000
        /*0082*/ 	.short	0x0000
        /*0084*/ 	.byte	0x00, 0xf5, 0x21, 0x00


	//----- nvinfo : EIATTR_SPARSE_MMA_MASK
	.align		4
.L_23:
        /*0088*/ 	.byte	0x03, 0x50
        /*008a*/ 	.short	0x0000


	//----- nvinfo : EIATTR_MAXREG_COUNT
	.align		4
        /*008c*/ 	.byte	0x03, 0x1b
        /*008e*/ 	.short	0x00ff


	//----- nvinfo : EIATTR_MERCURY_ISA_VERSION
	.align		4
        /*0090*/ 	.byte	0x03, 0x5f
        /*0092*/ 	.short	0x0101


	//----- nvinfo : EIATTR_VRC_CTA_INIT_COUNT
	.align		4
        /*0094*/ 	.byte	0x02, 0x4a
	.zero		1
	.zero		1


	//----- nvinfo : EIATTR_EXIT_INSTR_OFFSETS
	.align		4
        /*0098*/ 	.byte	0x04, 0x1c
        /*009a*/ 	.short	(.L_25 - .L_24)


	//   ....[0]....
.L_24:
        /*009c*/ 	.word	0x000000a0


	//   ....[1]....
        /*00a0*/ 	.word	0x00000910


	//----- nvinfo : EIATTR_CBANK_PARAM_SIZE
	.align		4
.L_25:
        /*00a4*/ 	.byte	0x03, 0x19
        /*00a6*/ 	.short	0x002c


	//----- nvinfo : EIATTR_PARAM_CBANK
	.align		4
        /*00a8*/ 	.byte	0x04, 0x0a
        /*00aa*/ 	.short	(.L_27 - .L_26)
	.align		4
.L_26:
        /*00ac*/ 	.word	index@(.nv.constant0._Z17sgemm_coaliescingILj32EEvPKfS1_Pfiiiff)
        /*00b0*/ 	.short	0x0380
        /*00b2*/ 	.short	0x002c


	//----- nvinfo : EIATTR_SW_WAR
	.align		4
.L_27:
        /*00b4*/ 	.byte	0x04, 0x36
        /*00b6*/ 	.short	(.L_29 - .L_28)
.L_28:
        /*00b8*/ 	.word	0x00000008
.L_29:


//--------------------- .nv.callgraph             --------------------------
	.section	.nv.callgraph,"",@"SHT_CUDA_CALLGRAPH"
	.align	4
	.sectionentsize	8
	.align		4
        /*0000*/ 	.word	0x00000000
	.align		4
        /*0004*/ 	.word	0xffffffff
	.align		4
        /*0008*/ 	.word	0x00000000
	.align		4
        /*000c*/ 	.word	0xfffffffe
	.align		4
        /*0010*/ 	.word	0x00000000
	.align		4
        /*0014*/ 	.word	0xfffffffd
	.align		4
        /*0018*/ 	.word	0x00000000
	.align		4
        /*001c*/ 	.word	0xfffffffc


//--------------------- .text._Z17sgemm_coaliescingILj32EEvPKfS1_Pfiiiff --------------------------
	.section	.text._Z17sgemm_coaliescingILj32EEvPKfS1_Pfiiiff,"ax",@progbits
	.align	128
        .global         _Z17sgemm_coaliescingILj32EEvPKfS1_Pfiiiff
        .type           _Z17sgemm_coaliescingILj32EEvPKfS1_Pfiiiff,@function
        .size           _Z17sgemm_coaliescingILj32EEvPKfS1_Pfiiiff,(.L_x_5 - _Z17sgemm_coaliescingILj32EEvPKfS1_Pfiiiff)
        .other          _Z17sgemm_coaliescingILj32EEvPKfS1_Pfiiiff,@"STO_CUDA_ENTRY STV_DEFAULT"
_Z17sgemm_coaliescingILj32EEvPKfS1_Pfiiiff:
.text._Z17sgemm_coaliescingILj32EEvPKfS1_Pfiiiff:
[----:B------:R-:W-:Y:S01]  /*0000*/  LDC R1, c[0x0][0x37c] ;  /* 0x0000df00ff017b82 */ /* 0x000fe20000000800 */
[----:B------:R-:W0:Y:S07]  /*0010*/  S2R R0, SR_CTAID.X ;  /* 0x0000000000007919 */ /* 0x000e2e0000002500 */
[----:B------:R-:W1:Y:S01]  /*0020*/  LDC.64 R2, c[0x0][0x398] ;  /* 0x0000e600ff027b82 */ /* 0x000e620000000a00 */
[----:B------:R-:W0:Y:S01]  /*0030*/  S2R R5, SR_TID.X ;  /* 0x0000000000057919 */ /* 0x000e220000002100 */
[----:B------:R-:W2:Y:S01]  /*0040*/  S2R R19, SR_CTAID.Y ;  /* 0x0000000000137919 */ /* 0x000ea20000002600 */
[----:B------:R-:W2:Y:S01]  /*0050*/  S2R R4, SR_TID.Y ;  /* 0x0000000000047919 */ /* 0x000ea20000002200 */
[----:B0-----:R-:W-:-:S04]  /*0060*/  LEA R0, R0, R5, 0x5 ;  /* 0x0000000500007211 */ /* 0x001fc800078e28ff */
[----:B-1----:R-:W-:Y:S02]  /*0070*/  ISETP.GE.AND P0, PT, R0, R3, PT ;  /* 0x000000030000720c */ /* 0x002fe40003f06270 */
[----:B--2---:R-:W-:-:S04]  /*0080*/  LEA R19, R19, R4, 0x5 ;  /* 0x0000000413137211 */ /* 0x004fc800078e28ff */
[----:B------:R-:W-:-:S13]  /*0090*/  ISETP.GE.OR P0, PT, R19, R2, P0 ;  /* 0x000000021300720c */ /* 0x000fda0000706670 */
[----:B------:R-:W-:Y:S05]  /*00a0*/  @P0 EXIT ;  /* 0x000000000000094d */ /* 0x000fea0003800000 */
[----:B------:R-:W0:Y:S01]  /*00b0*/  LDC R2, c[0x0][0x3a0] ;  /* 0x0000e800ff027b82 */ /* 0x000e220000000800 */
[----:B------:R-:W1:Y:S01]  /*00c0*/  LDCU.64 UR4, c[0x0][0x358] ;  /* 0x00006b00ff0477ac */ /* 0x000e620008000a00 */
[----:B------:R-:W-:Y:S01]  /*00d0*/  HFMA2 R24, -RZ, RZ, 0, 0 ;  /* 0x00000000ff187431 */ /* 0x000fe200000001ff */
[----:B0-----:R-:W-:-:S13]  /*00e0*/  ISETP.GE.AND P0, PT, R2, 0x1, PT ;  /* 0x000000010200780c */ /* 0x001fda0003f06270 */
[----:B-1----:R-:W-:Y:S05]  /*00f0*/  @!P0 BRA `(.L_x_0) ;  /* 0x0000000400e08947 */ /* 0x002fea0003800000 */
[C---:B------:R-:W-:Y:S01]  /*0100*/  ISETP.GE.U32.AND P1, PT, R2.reuse, 0x8, PT ;  /* 0x000000080200780c */ /* 0x040fe20003f26070 */
[----:B------:R-:W-:Y:S01]  /*0110*/  IMAD R20, R19, R2, RZ ;  /* 0x0000000213147224 */ /* 0x000fe200078e02ff */
[----:B------:R-:W-:Y:S02]  /*0120*/  LOP3.LUT R27, R2, 0x7, RZ, 0xc0, !PT ;  /* 0x00000007021b7812 */ /* 0x000fe400078ec0ff */
[----:B------:R-:W-:Y:S02]  /*0130*/  MOV R24, RZ ;  /* 0x000000ff00187202 */ /* 0x000fe40000000f00 */
[----:B------:R-:W-:Y:S02]  /*0140*/  ISETP.NE.AND P0, PT, R27, RZ, PT ;  /* 0x000000ff1b00720c */ /* 0x000fe40003f05270 */
[----:B------:R-:W-:-:S05]  /*0150*/  MOV R21, RZ ;  /* 0x000000ff00157202 */ /* 0x000fca0000000f00 */
[----:B------:R-:W-:Y:S06]  /*0160*/  @!P1 BRA `(.L_x_1) ;  /* 0x0000000000c49947 */ /* 0x000fec0003800000 */
[----:B------:R-:W0:Y:S01]  /*0170*/  LDC.64 R4, c[0x0][0x380] ;  /* 0x0000e000ff047b82 */ /* 0x000e220000000a00 */
[----:B------:R-:W-:Y:S02]  /*0180*/  LOP3.LUT R21, R2, 0x7ffffff8, RZ, 0xc0, !PT ;  /* 0x7ffffff802157812 */ /* 0x000fe400078ec0ff */
[----:B------:R-:W-:Y:S02]  /*0190*/  MOV R24, RZ ;  /* 0x000000ff00187202 */ /* 0x000fe40000000f00 */
[----:B------:R-:W-:Y:S02]  /*01a0*/  MOV R18, R0 ;  /* 0x0000000000127202 */ /* 0x000fe40000000f00 */
[----:B------:R-:W-:Y:S01]  /*01b0*/  IADD3 R22, PT, PT, -R21, RZ, RZ ;  /* 0x000000ff15167210 */ /* 0x000fe20007ffe1ff */
[----:B0-----:R-:W-:-:S03]  /*01c0*/  IMAD.WIDE.U32 R4, R20, 0x4, R4 ;  /* 0x0000000414047825 */ /* 0x001fc600078e0004 */
[----:B------:R-:W-:-:S04]  /*01d0*/  IADD3 R6, P1, PT, R4, 0x10, RZ ;  /* 0x0000001004067810 */ /* 0x000fc80007f3e0ff */
[----:B------:R-:W-:-:S09]  /*01e0*/  IADD3.X R7, PT, PT, RZ, R5, RZ, P1, !PT ;  /* 0x00000005ff077210 */ /* 0x000fd20000ffe4ff */
.L_x_2:
[----:B------:R-:W0:Y:S01]  /*01f0*/  LDC.64 R16, c[0x0][0x388] ;  /* 0x0000e200ff107b82 */ /* 0x000e220000000a00 */
[----:B------:R-:W-:Y:S02]  /*0200*/  MOV R4, R6 ;  /* 0x0000000600047202 */ /* 0x000fe40000000f00 */
[----:B------:R-:W-:-:S05]  /*0210*/  MOV R5, R7 ;  /* 0x0000000700057202 */ /* 0x000fca0000000f00 */
[----:B------:R-:W2:Y:S04]  /*0220*/  LDG.E R25, desc[UR4][R4.64+-0x10] ;  /* 0xfffff00404197981 */ /* 0x000ea8000c1e1900 */
[----:B------:R-:W3:Y:S04]  /*0230*/  LDG.E R23, desc[UR4][R4.64+-0xc] ;  /* 0xfffff40404177981 */ /* 0x000ee8000c1e1900 */
[----:B------:R-:W4:Y:S04]  /*0240*/  LDG.E R29, desc[UR4][R4.64+-0x8] ;  /* 0xfffff804041d7981 */ /* 0x000f28000c1e1900 */
[----:B------:R-:W5:Y:S01]  /*0250*/  LDG.E R28, desc[UR4][R4.64+-0x4] ;  /* 0xfffffc04041c7981 */ /* 0x000f62000c1e1900 */
[----:B0-----:R-:W-:-:S05]  /*0260*/  IMAD.WIDE R16, R18, 0x4, R16 ;  /* 0x0000000412107825 */ /* 0x001fca00078e0210 */
[----:B------:R0:W2:Y:S01]  /*0270*/  LDG.E R26, desc[UR4][R16.64] ;  /* 0x00000004101a7981 */ /* 0x0000a2000c1e1900 */
[----:B------:R-:W-:-:S04]  /*0280*/  IMAD.WIDE R14, R3, 0x4, R16 ;  /* 0x00000004030e7825 */ /* 0x000fc800078e0210 */
[C---:B------:R-:W-:Y:S02]  /*0290*/  IMAD.WIDE R6, R3.reuse, 0x4, R14 ;  /* 0x0000000403067825 */ /* 0x040fe400078e020e */
[----:B------:R-:W3:Y:S02]  /*02a0*/  LDG.E R14, desc[UR4][R14.64] ;  /* 0x000000040e0e7981 */ /* 0x000ee4000c1e1900 */
[C---:B------:R-:W-:Y:S02]  /*02b0*/  IMAD.WIDE R10, R3.reuse, 0x4, R6 ;  /* 0x00000004030a7825 */ /* 0x040fe400078e0206 */
[----:B------:R-:W4:Y:S02]  /*02c0*/  LDG.E R6, desc[UR4][R6.64] ;  /* 0x0000000406067981 */ /* 0x000f24000c1e1900 */
[C---:B------:R-:W-:Y:S02]  /*02d0*/  IMAD.WIDE R8, R3.reuse, 0x4, R10 ;  /* 0x0000000403087825 */ /* 0x040fe400078e020a */
[----:B------:R-:W5:Y:S02]  /*02e0*/  LDG.E R10, desc[UR4][R10.64] ;  /* 0x000000040a0a7981 */ /* 0x000f64000c1e1900 */
[----:B------:R-:W-:-:S02]  /*02f0*/  IMAD.WIDE R12, R3, 0x4, R8 ;  /* 0x00000004030c7825 */ /* 0x000fc400078e0208 */
[----:B------:R-:W5:Y:S04]  /*0300*/  LDG.E R7, desc[UR4][R4.64] ;  /* 0x0000000404077981 */ /* 0x000f68000c1e1900 */
[----:B------:R-:W5:Y:S01]  /*0310*/  LDG.E R8, desc[UR4][R8.64] ;  /* 0x0000000408087981 */ /* 0x000f62000c1e1900 */
[----:B0-----:R-:W-:-:S03]  /*0320*/  IMAD.WIDE R16, R3, 0x4, R12 ;  /* 0x0000000403107825 */ /* 0x001fc600078e020c */
[----:B------:R-:W5:Y:S04]  /*0330*/  LDG.E R12, desc[UR4][R12.64] ;  /* 0x000000040c0c7981 */ /* 0x000f68000c1e1900 */
[----:B------:R-:W5:Y:S04]  /*0340*/  LDG.E R15, desc[UR4][R16.64] ;  /* 0x00000004100f7981 */ /* 0x000f68000c1e1900 */
[----:B------:R-:W5:Y:S04]  /*0350*/  LDG.E R9, desc[UR4][R4.64+0x4] ;  /* 0x0000040404097981 */ /* 0x000f68000c1e1900 */
[----:B------:R-:W5:Y:S01]  /*0360*/  LDG.E R11, desc[UR4][R4.64+0xc] ;  /* 0x00000c04040b7981 */ /* 0x000f62000c1e1900 */
[----:B--2---:R-:W-:Y:S01]  /*0370*/  FFMA R26, R25, R26, R24 ;  /* 0x0000001a191a7223 */ /* 0x004fe20000000018 */
[----:B------:R-:W-:-:S02]  /*0380*/  IMAD.WIDE R24, R3, 0x4, R16 ;  /* 0x0000000403187825 */ /* 0x000fc400078e0210 */
[----:B------:R-:W2:Y:S04]  /*0390*/  LDG.E R16, desc[UR4][R4.64+0x8] ;  /* 0x0000080404107981 */ /* 0x000ea8000c1e1900 */
[----:B------:R-:W2:Y:S01]  /*03a0*/  LDG.E R24, desc[UR4][R24.64] ;  /* 0x0000000418187981 */ /* 0x000ea2000c1e1900 */
[----:B---3--:R-:W-:Y:S01]  /*03b0*/  FFMA R14, R23, R14, R26 ;  /* 0x0000000e170e7223 */ /* 0x008fe2000000001a */
[----:B------:R-:W-:-:S03]  /*03c0*/  IADD3 R22, PT, PT, R22, 0x8, RZ ;  /* 0x0000000816167810 */ /* 0x000fc60007ffe0ff */
[----:B----4-:R-:W-:Y:S01]  /*03d0*/  FFMA R29, R29, R6, R14 ;  /* 0x000000061d1d7223 */ /* 0x010fe2000000000e */
[----:B------:R-:W-:-:S03]  /*03e0*/  ISETP.NE.AND P1, PT, R22, RZ, PT ;  /* 0x000000ff1600720c */ /* 0x000fc60003f25270 */
[----:B-----5:R-:W-:Y:S01]  /*03f0*/  FFMA R10, R28, R10, R29 ;  /* 0x0000000a1c0a7223 */ /* 0x020fe2000000001d */
[----:B------:R-:W-:-:S03]  /*0400*/  IADD3 R6, P2, PT, R4, 0x20, RZ ;  /* 0x0000002004067810 */ /* 0x000fc60007f5e0ff */
[----:B------:R-:W-:Y:S01]  /*0410*/  FFMA R8, R7, R8, R10 ;  /* 0x0000000807087223 */ /* 0x000fe2000000000a */
[----:B------:R-:W-:Y:S02]  /*0420*/  IADD3.X R7, PT, PT, RZ, R5, RZ, P2, !PT ;  /* 0x00000005ff077210 */ /* 0x000fe400017fe4ff */
[----:B------:R-:W-:Y:S01]  /*0430*/  LEA R18, R3, R18, 0x3 ;  /* 0x0000001203127211 */ /* 0x000fe200078e18ff */
[----:B------:R-:W-:-:S04]  /*0440*/  FFMA R9, R9, R12, R8 ;  /* 0x0000000c09097223 */ /* 0x000fc80000000008 */
[----:B--2---:R-:W-:-:S04]  /*0450*/  FFMA R16, R16, R15, R9 ;  /* 0x0000000f10107223 */ /* 0x004fc80000000009 */
[----:B------:R-:W-:Y:S01]  /*0460*/  FFMA R24, R11, R24, R16 ;  /* 0x000000180b187223 */ /* 0x000fe20000000010 */
[----:B------:R-:W-:Y:S06]  /*0470*/  @P1 BRA `(.L_x_2) ;  /* 0xfffffffc005c1947 */ /* 0x000fec000383ffff */
.L_x_1:
[----:B------:R-:W-:Y:S05]  /*0480*/  @!P0 BRA `(.L_x_0) ;  /* 0x0000000000fc8947 */ /* 0x000fea0003800000 */
[----:B------:R-:W-:Y:S02]  /*0490*/  ISETP.GE.U32.AND P1, PT, R27, 0x4, PT ;  /* 0x000000041b00780c */ /* 0x000fe40003f26070 */
[----:B------:R-:W-:-:S04]  /*04a0*/  LOP3.LUT R16, R2, 0x3, RZ, 0xc0, !PT ;  /* 0x0000000302107812 */ /* 0x000fc800078ec0ff */
[----:B------:R-:W-:-:S07]  /*04b0*/  ISETP.NE.AND P0, PT, R16, RZ, PT ;  /* 0x000000ff1000720c */ /* 0x000fce0003f05270 */
[----:B------:R-:W-:Y:S06]  /*04c0*/  @!P1 BRA `(.L_x_3) ;  /* 0x00000000006c9947 */ /* 0x000fec0003800000 */
[----:B------:R-:W0:Y:S01]  /*04d0*/  LDC.64 R6, c[0x0][0x388] ;  /* 0x0000e200ff067b82 */ /* 0x000e220000000a00 */
[----:B------:R-:W1:Y:S01]  /*04e0*/  LDCU.64 UR6, c[0x0][0x380] ;  /* 0x00007000ff0677ac */ /* 0x000e620008000a00 */
[----:B------:R-:W-:Y:S01]  /*04f0*/  IMAD R9, R21, R3, R0 ;  /* 0x0000000315097224 */ /* 0x000fe200078e0200 */
[CC--:B------:R-:W-:Y:S02]  /*0500*/  IADD3 R5, PT, PT, R20.reuse, R21.reuse, RZ ;  /* 0x0000001514057210 */ /* 0x0c0fe40007ffe0ff */
[----:B------:R-:W-:-:S03]  /*0510*/  IADD3 R10, P1, PT, R20, R21, RZ ;  /* 0x00000015140a7210 */ /* 0x000fc60007f3e0ff */
[----:B------:R-:W2:Y:S01]  /*0520*/  LDC.64 R14, c[0x0][0x380] ;  /* 0x0000e000ff0e7b82 */ /* 0x000ea20000000a00 */
[----:B0-----:R-:W-:-:S04]  /*0530*/  IMAD.WIDE R6, R9, 0x4, R6 ;  /* 0x0000000409067825 */ /* 0x001fc800078e0206 */
[----:B------:R-:W-:Y:S02]  /*0540*/  IMAD.WIDE R8, R3, 0x4, R6 ;  /* 0x0000000403087825 */ /* 0x000fe400078e0206 */
[----:B------:R-:W3:Y:S02]  /*0550*/  LDG.E R6, desc[UR4][R6.64] ;  /* 0x0000000406067981 */ /* 0x000ee4000c1e1900 */
[----:B--2---:R-:W-:Y:S01]  /*0560*/  IMAD.WIDE.U32 R14, R5, 0x4, R14 ;  /* 0x00000004050e7825 */ /* 0x004fe200078e000e */
[----:B------:R-:W-:Y:S02]  /*0570*/  IADD3.X R5, PT, PT, RZ, RZ, RZ, P1, !PT ;  /* 0x000000ffff057210 */ /* 0x000fe40000ffe4ff */
[----:B-1----:R-:W-:-:S03]  /*0580*/  LEA R4, P1, R10, UR6, 0x2 ;  /* 0x000000060a047c11 */ /* 0x002fc6000f8210ff */
[----:B------:R-:W3:Y:S01]  /*0590*/  LDG.E R15, desc[UR4][R14.64] ;  /* 0x000000040e0f7981 */ /* 0x000ee2000c1e1900 */
[----:B------:R-:W-:Y:S01]  /*05a0*/  LEA.HI.X R5, R10, UR7, R5, 0x2, P1 ;  /* 0x000000070a057c11 */ /* 0x000fe200088f1405 */
[C---:B------:R-:W-:Y:S02]  /*05b0*/  IMAD.WIDE R10, R3.reuse, 0x4, R8 ;  /* 0x00000004030a7825 */ /* 0x040fe400078e0208 */
[----:B------:R-:W2:Y:S04]  /*05c0*/  LDG.E R8, desc[UR4][R8.64] ;  /* 0x0000000408087981 */ /* 0x000ea8000c1e1900 */
[----:B------:R-:W2:Y:S01]  /*05d0*/  LDG.E R17, desc[UR4][R4.64+0x4] ;  /* 0x0000040404117981 */ /* 0x000ea2000c1e1900 */
[----:B------:R-:W-:-:S03]  /*05e0*/  IMAD.WIDE R12, R3, 0x4, R10 ;  /* 0x00000004030c7825 */ /* 0x000fc600078e020a */
[----:B------:R-:W4:Y:S04]  /*05f0*/  LDG.E R22, desc[UR4][R10.64] ;  /* 0x000000040a167981 */ /* 0x000f28000c1e1900 */
[----:B------:R-:W4:Y:S04]  /*0600*/  LDG.E R18, desc[UR4][R4.64+0x8] ;  /* 0x0000080404127981 */ /* 0x000f28000c1e1900 */
[----:B------:R-:W5:Y:S04]  /*0610*/  LDG.E R26, desc[UR4][R4.64+0xc] ;  /* 0x00000c04041a7981 */ /* 0x000f68000c1e1900 */
[----:B------:R-:W5:Y:S01]  /*0620*/  LDG.E R12, desc[UR4][R12.64] ;  /* 0x000000040c0c7981 */ /* 0x000f62000c1e1900 */
[----:B------:R-:W-:Y:S01]  /*0630*/  IADD3 R21, PT, PT, R21, 0x4, RZ ;  /* 0x0000000415157810 */ /* 0x000fe20007ffe0ff */
[----:B---3--:R-:W-:-:S04]  /*0640*/  FFMA R24, R15, R6, R24 ;  /* 0x000000060f187223 */ /* 0x008fc80000000018 */
[----:B--2---:R-:W-:-:S04]  /*0650*/  FFMA R17, R17, R8, R24 ;  /* 0x0000000811117223 */ /* 0x004fc80000000018 */
[----:B----4-:R-:W-:-:S04]  /*0660*/  FFMA R17, R18, R22, R17 ;  /* 0x0000001612117223 */ /* 0x010fc80000000011 */
[----:B-----5:R-:W-:-:S07]  /*0670*/  FFMA R24, R26, R12, R17 ;  /* 0x0000000c1a187223 */ /* 0x020fce0000000011 */
.L_x_3:
[----:B------:R-:W-:Y:S05]  /*0680*/  @!P0 BRA `(.L_x_0) ;  /* 0x00000000007c8947 */ /* 0x000fea0003800000 */
[----:B------:R-:W-:Y:S01]  /*0690*/  ISETP.NE.AND P1, PT, R16, 0x1, PT ;  /* 0x000000011000780c */ /* 0x000fe20003f25270 */
[----:B------:R-:W0:Y:S01]  /*06a0*/  LDC.64 R12, c[0x0][0x380] ;  /* 0x0000e000ff0c7b82 */ /* 0x000e220000000a00 */
[----:B------:R-:W-:-:S04]  /*06b0*/  LOP3.LUT R2, R2, 0x1, RZ, 0xc0, !PT ;  /* 0x0000000102027812 */ /* 0x000fc800078ec0ff */
[----:B------:R-:W-:-:S03]  /*06c0*/  ISETP.NE.U32.AND P0, PT, R2, 0x1, PT ;  /* 0x000000010200780c */ /* 0x000fc60003f05070 */
[----:B------:R-:W1:Y:S04]  /*06d0*/  LDC.64 R10, c[0x0][0x388] ;  /* 0x0000e200ff0a7b82 */ /* 0x000e680000000a00 */
[CC--:B------:R-:W-:Y:S02]  /*06e0*/  @P1 IADD3 R15, PT, PT, R20.reuse, R21.reuse, RZ ;  /* 0x00000015140f1210 */ /* 0x0c0fe40007ffe0ff */
[----:B------:R-:W-:Y:S02]  /*06f0*/  @P1 IADD3 R2, P2, PT, R20, R21, RZ ;  /* 0x0000001514021210 */ /* 0x000fe40007f5e0ff */
[----:B------:R-:W2:Y:S02]  /*0700*/  @P1 LDC.64 R4, c[0x0][0x380] ;  /* 0x0000e000ff041b82 */ /* 0x000ea40000000a00 */
[----:B------:R-:W-:-:S06]  /*0710*/  @P1 IADD3.X R14, PT, PT, RZ, RZ, RZ, P2, !PT ;  /* 0x000000ffff0e1210 */ /* 0x000fcc00017fe4ff */
[----:B------:R-:W3:Y:S01]  /*0720*/  LDC.64 R6, c[0x0][0x380] ;  /* 0x0000e000ff067b82 */ /* 0x000ee20000000a00 */
[----:B0-----:R-:W-:-:S04]  /*0730*/  @P1 IMAD.WIDE.U32 R12, R15, 0x4, R12 ;  /* 0x000000040f0c1825 */ /* 0x001fc800078e000c */
[C---:B------:R-:W-:Y:S01]  /*0740*/  @P1 IMAD R15, R21.reuse, R3, R0 ;  /* 0x00000003150f1224 */ /* 0x040fe200078e0200 */
[----:B------:R-:W-:Y:S01]  /*0750*/  @P1 IADD3 R21, PT, PT, R21, 0x2, RZ ;  /* 0x0000000215151810 */ /* 0x000fe20007ffe0ff */
[----:B------:R-:W4:Y:S01]  /*0760*/  @P1 LDG.E R13, desc[UR4][R12.64] ;  /* 0x000000040c0d1981 */ /* 0x000f22000c1e1900 */
[----:B------:R-:W0:Y:S01]  /*0770*/  LDC.64 R8, c[0x0][0x388] ;  /* 0x0000e200ff087b82 */ /* 0x000e220000000a00 */
[----:B-1----:R-:W-:Y:S01]  /*0780*/  @P1 IMAD.WIDE R10, R15, 0x4, R10 ;  /* 0x000000040f0a1825 */ /* 0x002fe200078e020a */
[----:B------:R-:W-:Y:S02]  /*0790*/  @!P0 IADD3 R17, PT, PT, R20, R21, RZ ;  /* 0x0000001514118210 */ /* 0x000fe40007ffe0ff */
[----:B--2---:R-:W-:Y:S01]  /*07a0*/  @P1 LEA R4, P2, R2, R4, 0x2 ;  /* 0x0000000402041211 */ /* 0x004fe200078410ff */
[----:B------:R-:W-:-:S03]  /*07b0*/  @!P0 IMAD R21, R21, R3, R0 ;  /* 0x0000000315158224 */ /* 0x000fc600078e0200 */
[----:B------:R-:W-:Y:S01]  /*07c0*/  @P1 LEA.HI.X R5, R2, R5, R14, 0x2, P2 ;  /* 0x0000000502051211 */ /* 0x000fe200010f140e */
[----:B------:R-:W-:Y:S01]  /*07d0*/  @P1 IMAD.WIDE R14, R3, 0x4, R10 ;  /* 0x00000004030e1825 */ /* 0x000fe200078e020a */
[----:B------:R-:W4:Y:S03]  /*07e0*/  @P1 LDG.E R2, desc[UR4][R10.64] ;  /* 0x000000040a021981 */ /* 0x000f26000c1e1900 */
[----:B---3--:R-:W-:Y:S01]  /*07f0*/  @!P0 IMAD.WIDE.U32 R6, R17, 0x4, R6 ;  /* 0x0000000411068825 */ /* 0x008fe200078e0006 */
[----:B------:R-:W2:Y:S04]  /*0800*/  @P1 LDG.E R5, desc[UR4][R4.64+0x4] ;  /* 0x0000040404051981 */ /* 0x000ea8000c1e1900 */
[----:B------:R-:W2:Y:S01]  /*0810*/  @P1 LDG.E R14, desc[UR4][R14.64] ;  /* 0x000000040e0e1981 */ /* 0x000ea2000c1e1900 */
[----:B0-----:R-:W-:-:S03]  /*0820*/  @!P0 IMAD.WIDE R8, R21, 0x4, R8 ;  /* 0x0000000415088825 */ /* 0x001fc600078e0208 */
[----:B------:R-:W3:Y:S04]  /*0830*/  @!P0 LDG.E R7, desc[UR4][R6.64] ;  /* 0x0000000406078981 */ /* 0x000ee8000c1e1900 */
[----:B------:R-:W3:Y:S01]  /*0840*/  @!P0 LDG.E R8, desc[UR4][R8.64] ;  /* 0x0000000408088981 */ /* 0x000ee2000c1e1900 */
[----:B----4-:R-:W-:-:S04]  /*0850*/  @P1 FFMA R2, R13, R2, R24 ;  /* 0x000000020d021223 */ /* 0x010fc80000000018 */
[----:B--2---:R-:W-:-:S04]  /*0860*/  @P1 FFMA R24, R5, R14, R2 ;  /* 0x0000000e05181223 */ /* 0x004fc80000000002 */
[----:B---3--:R-:W-:-:S07]  /*0870*/  @!P0 FFMA R24, R7, R8, R24 ;  /* 0x0000000807188223 */ /* 0x008fce0000000018 */
.L_x_0:
[----:B------:R-:W0:Y:S01]  /*0880*/  LDC.64 R4, c[0x0][0x390] ;  /* 0x0000e400ff047b82 */ /* 0x000e220000000a00 */
[----:B------:R-:W-:Y:S01]  /*0890*/  IMAD R3, R19, R3, R0 ;  /* 0x0000000313037224 */ /* 0x000fe200078e0200 */
[----:B------:R-:W1:Y:S01]  /*08a0*/  LDCU UR6, c[0x0][0x3a8] ;  /* 0x00007500ff0677ac */ /* 0x000e620008000800 */
[----:B------:R-:W2:Y:S02]  /*08b0*/  LDCU UR7, c[0x0][0x3a4] ;  /* 0x00007480ff0777ac */ /* 0x000ea40008000800 */
[----:B0-----:R-:W-:-:S05]  /*08c0*/  IMAD.WIDE R2, R3, 0x4, R4 ;  /* 0x0000000403027825 */ /* 0x001fca00078e0204 */
[----:B------:R-:W1:Y:S02]  /*08d0*/  LDG.E R0, desc[UR4][R2.64] ;  /* 0x0000000402007981 */ /* 0x000e64000c1e1900 */
[----:B-1----:R-:W-:-:S04]  /*08e0*/  FMUL R5, R0, UR6 ;  /* 0x0000000600057c20 */ /* 0x002fc80008400000 */
[----:B--2---:R-:W-:-:S05]  /*08f0*/  FFMA R5, R24, UR7, R5 ;  /* 0x0000000718057c23 */ /* 0x004fca0008000005 */
[----:B------:R-:W-:Y:S01]  /*0900*/  STG.E desc[UR4][R2.64], R5 ;  /* 0x0000000502007986 */ /* 0x000fe2000c101904 */
[----:B------:R-:W-:Y:S05]  /*0910*/  EXIT ;  /* 0x000000000000794d */ /* 0x000fea0003800000 */
.L_x_4:
[----:B------:R-:W-:-:S00]  /*0920*/  BRA `(.L_x_4) ;  /* 0xfffffffc00fc7947 */ /* 0x000fc0000383ffff */
[----:B------:R-:W-:-:S00]  /*0930*/  NOP ;  /* 0x0000000000007918 */ /* 0x000fc00000000000 */
        /* <DEDUP_REMOVED lines=12> */
.L_x_5:


//--------------------- .nv.shared.reserved.0     --------------------------
	.section	.nv.shared.reserved.0,"aw",@nobits
	.weak		__nv_reservedSMEM_offset_0_alias
	.size		__nv_reservedSMEM_offset_0_alias, 0, 64
	.other		__nv_reservedSMEM_offset_0_alias,@"STO_CUDA_RESERVED_SHARED STV_DEFAULT"
__nv_reservedSMEM_offset_0_alias:
	.zero		0
	.zero		64


//--------------------- .nv.constant0._Z17sgemm_coaliescingILj32EEvPKfS1_Pfiiiff --------------------------
	.section	.nv.constant0._Z17sgemm_coaliescingILj32EEvPKfS1_Pfiiiff,"a",@progbits
	.sectionflags	@""
	.align	4
.nv.constant0._Z17sgemm_coaliescingILj32EEvPKfS1_Pfiiiff:
	.zero		940


//--------------------- SYMBOLS --------------------------

	.type		.nv.reservedSmem.offset0,@object
	.size		.nv.reservedSmem.offset0,0x4
